//
// Generated by NVIDIA NVVM Compiler
//
// Compiler Build ID: CL-36424714
// Cuda compilation tools, release 13.0, V13.0.88
// Based on NVVM 20.0.0
//

.version 9.0
.target sm_100
.address_size 64

	// .globl	_Z10print2dArrPA9_i
.extern .func  (.param .b32 func_retval0) vprintf
(
	.param .b64 vprintf_param_0,
	.param .b64 vprintf_param_1
)
;
.global .align 1 .b8 $str[3] = {37, 100};
.global .align 1 .b8 $str$2[31] = {86, 101, 114, 116, 101, 120, 32, 9, 32, 68, 105, 115, 116, 97, 110, 99, 101, 32, 102, 114, 111, 109, 32, 83, 111, 117, 114, 99, 101, 10};
.global .align 1 .b8 $str$3[7] = {32, 9, 9, 37, 100, 10};

.visible .entry _Z10print2dArrPA9_i(
	.param .u64 .ptr .align 1 _Z10print2dArrPA9_i_param_0
)
{
	.local .align 8 .b8 	__local_depot0[8];
	.reg .b64 	%SP;
	.reg .b64 	%SPL;
	.reg .b32 	%r<32>;
	.reg .b64 	%rd<9>;

	mov.u64 	%SPL, __local_depot0;
	cvta.local.u64 	%SP, %SPL;
	ld.param.u64 	%rd1, [_Z10print2dArrPA9_i_param_0];
	cvta.to.global.u64 	%rd2, %rd1;
	mov.u32 	%r1, %ctaid.x;
	mov.u32 	%r2, %ntid.x;
	mov.u32 	%r3, %tid.x;
	mad.lo.s32 	%r4, %r1, %r2, %r3;
	mul.wide.s32 	%rd3, %r4, 36;
	add.s64 	%rd4, %rd2, %rd3;
	add.u64 	%rd5, %SP, 0;
	add.u64 	%rd6, %SPL, 0;
	ld.global.u32 	%r5, [%rd4];
	st.local.u32 	[%rd6], %r5;
	mov.u64 	%rd7, $str;
	cvta.global.u64 	%rd8, %rd7;
	{ // callseq 0, 0
	.param .b64 param0;
	st.param.b64 	[param0], %rd8;
	.param .b64 param1;
	st.param.b64 	[param1], %rd5;
	.param .b32 retval0;
	call.uni (retval0), 
	vprintf, 
	(
	param0, 
	param1
	);
	ld.param.b32 	%r6, [retval0];
	} // callseq 0
	ld.global.u32 	%r8, [%rd4+4];
	st.local.u32 	[%rd6], %r8;
	{ // callseq 1, 0
	.param .b64 param0;
	st.param.b64 	[param0], %rd8;
	.param .b64 param1;
	st.param.b64 	[param1], %rd5;
	.param .b32 retval0;
	call.uni (retval0), 
	vprintf, 
	(
	param0, 
	param1
	);
	ld.param.b32 	%r9, [retval0];
	} // callseq 1
	ld.global.u32 	%r11, [%rd4+8];
	st.local.u32 	[%rd6], %r11;
	{ // callseq 2, 0
	.param .b64 param0;
	st.param.b64 	[param0], %rd8;
	.param .b64 param1;
	st.param.b64 	[param1], %rd5;
	.param .b32 retval0;
	call.uni (retval0), 
	vprintf, 
	(
	param0, 
	param1
	);
	ld.param.b32 	%r12, [retval0];
	} // callseq 2
	ld.global.u32 	%r14, [%rd4+12];
	st.local.u32 	[%rd6], %r14;
	{ // callseq 3, 0
	.param .b64 param0;
	st.param.b64 	[param0], %rd8;
	.param .b64 param1;
	st.param.b64 	[param1], %rd5;
	.param .b32 retval0;
	call.uni (retval0), 
	vprintf, 
	(
	param0, 
	param1
	);
	ld.param.b32 	%r15, [retval0];
	} // callseq 3
	ld.global.u32 	%r17, [%rd4+16];
	st.local.u32 	[%rd6], %r17;
	{ // callseq 4, 0
	.param .b64 param0;
	st.param.b64 	[param0], %rd8;
	.param .b64 param1;
	st.param.b64 	[param1], %rd5;
	.param .b32 retval0;
	call.uni (retval0), 
	vprintf, 
	(
	param0, 
	param1
	);
	ld.param.b32 	%r18, [retval0];
	} // callseq 4
	ld.global.u32 	%r20, [%rd4+20];
	st.local.u32 	[%rd6], %r20;
	{ // callseq 5, 0
	.param .b64 param0;
	st.param.b64 	[param0], %rd8;
	.param .b64 param1;
	st.param.b64 	[param1], %rd5;
	.param .b32 retval0;
	call.uni (retval0), 
	vprintf, 
	(
	param0, 
	param1
	);
	ld.param.b32 	%r21, [retval0];
	} // callseq 5
	ld.global.u32 	%r23, [%rd4+24];
	st.local.u32 	[%rd6], %r23;
	{ // callseq 6, 0
	.param .b64 param0;
	st.param.b64 	[param0], %rd8;
	.param .b64 param1;
	st.param.b64 	[param1], %rd5;
	.param .b32 retval0;
	call.uni (retval0), 
	vprintf, 
	(
	param0, 
	param1
	);
	ld.param.b32 	%r24, [retval0];
	} // callseq 6
	ld.global.u32 	%r26, [%rd4+28];
	st.local.u32 	[%rd6], %r26;
	{ // callseq 7, 0
	.param .b64 param0;
	st.param.b64 	[param0], %rd8;
	.param .b64 param1;
	st.param.b64 	[param1], %rd5;
	.param .b32 retval0;
	call.uni (retval0), 
	vprintf, 
	(
	param0, 
	param1
	);
	ld.param.b32 	%r27, [retval0];
	} // callseq 7
	ld.global.u32 	%r29, [%rd4+32];
	st.local.u32 	[%rd6], %r29;
	{ // callseq 8, 0
	.param .b64 param0;
	st.param.b64 	[param0], %rd8;
	.param .b64 param1;
	st.param.b64 	[param1], %rd5;
	.param .b32 retval0;
	call.uni (retval0), 
	vprintf, 
	(
	param0, 
	param1
	);
	ld.param.b32 	%r30, [retval0];
	} // callseq 8
	ret;

}
	// .globl	_Z12calcShortestPA9_iPiPbi
.visible .entry _Z12calcShortestPA9_iPiPbi(
	.param .u64 .ptr .align 1 _Z12calcShortestPA9_iPiPbi_param_0,
	.param .u64 .ptr .align 1 _Z12calcShortestPA9_iPiPbi_param_1,
	.param .u64 .ptr .align 1 _Z12calcShortestPA9_iPiPbi_param_2,
	.param .u32 _Z12calcShortestPA9_iPiPbi_param_3
)
{
	.reg .pred 	%p<6>;
	.reg .b16 	%rs<2>;
	.reg .b32 	%r<10>;
	.reg .b64 	%rd<17>;

	ld.param.u64 	%rd3, [_Z12calcShortestPA9_iPiPbi_param_0];
	ld.param.u64 	%rd5, [_Z12calcShortestPA9_iPiPbi_param_1];
	ld.param.u64 	%rd4, [_Z12calcShortestPA9_iPiPbi_param_2];
	ld.param.u32 	%r5, [_Z12calcShortestPA9_iPiPbi_param_3];
	cvta.to.global.u64 	%rd1, %rd5;
	mov.u32 	%r6, %ctaid.x;
	mov.u32 	%r7, %ntid.x;
	mov.u32 	%r8, %tid.x;
	mad.lo.s32 	%r1, %r6, %r7, %r8;
	setp.gt.s32 	%p1, %r1, 8;
	@%p1 bra 	$L__BB1_6;
	cvta.to.global.u64 	%rd6, %rd4;
	cvt.s64.s32 	%rd7, %r1;
	add.s64 	%rd8, %rd6, %rd7;
	ld.global.u8 	%rs1, [%rd8];
	setp.ne.s16 	%p2, %rs1, 0;
	@%p2 bra 	$L__BB1_6;
	cvta.to.global.u64 	%rd9, %rd3;
	mul.wide.s32 	%rd10, %r5, 36;
	add.s64 	%rd11, %rd9, %rd10;
	mul.wide.s32 	%rd12, %r1, 4;
	add.s64 	%rd13, %rd11, %rd12;
	ld.global.u32 	%r2, [%rd13];
	setp.eq.s32 	%p3, %r2, 0;
	@%p3 bra 	$L__BB1_6;
	mul.wide.s32 	%rd14, %r5, 4;
	add.s64 	%rd15, %rd1, %rd14;
	ld.global.u32 	%r3, [%rd15];
	setp.eq.s32 	%p4, %r3, 2147483647;
	@%p4 bra 	$L__BB1_6;
	add.s32 	%r4, %r2, %r3;
	add.s64 	%rd2, %rd1, %rd12;
	ld.global.u32 	%r9, [%rd2];
	setp.ge.s32 	%p5, %r4, %r9;
	@%p5 bra 	$L__BB1_6;
	st.global.u32 	[%rd2], %r4;
$L__BB1_6:
	ret;

}
	// .globl	_Z13printSolutionPi
.visible .entry _Z13printSolutionPi(
	.param .u64 .ptr .align 1 _Z13printSolutionPi_param_0
)
{
	.local .align 8 .b8 	__local_depot2[8];
	.reg .b64 	%SP;
	.reg .b64 	%SPL;
	.reg .b32 	%r<10>;
	.reg .b64 	%rd<11>;

	mov.u64 	%SPL, __local_depot2;
	cvta.local.u64 	%SP, %SPL;
	ld.param.u64 	%rd1, [_Z13printSolutionPi_param_0];
	cvta.to.global.u64 	%rd2, %rd1;
	add.u64 	%rd3, %SP, 0;
	add.u64 	%rd4, %SPL, 0;
	mov.u64 	%rd5, $str$2;
	cvta.global.u64 	%rd6, %rd5;
	{ // callseq 9, 0
	.param .b64 param0;
	st.param.b64 	[param0], %rd6;
	.param .b64 param1;
	st.param.b64 	[param1], 0;
	.param .b32 retval0;
	call.uni (retval0), 
	vprintf, 
	(
	param0, 
	param1
	);
	ld.param.b32 	%r1, [retval0];
	} // callseq 9
	mov.u32 	%r3, %ctaid.x;
	mov.u32 	%r4, %ntid.x;
	mov.u32 	%r5, %tid.x;
	mad.lo.s32 	%r6, %r3, %r4, %r5;
	mul.wide.s32 	%rd7, %r6, 4;
	add.s64 	%rd8, %rd2, %rd7;
	ld.global.u32 	%r7, [%rd8];
	st.local.u32 	[%rd4], %r7;
	mov.u64 	%rd9, $str$3;
	cvta.global.u64 	%rd10, %rd9;
	{ // callseq 10, 0
	.param .b64 param0;
	st.param.b64 	[param0], %rd10;
	.param .b64 param1;
	st.param.b64 	[param1], %rd3;
	.param .b32 retval0;
	call.uni (retval0), 
	vprintf, 
	(
	param0, 
	param1
	);
	ld.param.b32 	%r8, [retval0];
	} // callseq 10
	ret;

}


// ===== COMPILED SASS (sm_100) =====

	.target	sm_100

	.elftype	@"ET_EXEC"


//--------------------- .note.nv.tkinfo           --------------------------
	.section	.note.nv.tkinfo,"",@"SHT_NOTE"
	.sectionflags	@"SHF_NOTE_NV_TKINFO"
	.tkinfo
        /*0018*/ 	.word	0x00000002
        /*0030*/ 	.string	""
        /*0030*/ 	.string	"ptxas"
        /*0030*/ 	.string	"Cuda compilation tools, release 13.0, V13.0.88"
        /*0030*/ 	.string	"Build cuda_13.0.r13.0/compiler.36424714_0"
        /*0030*/ 	.string	"-arch sm_100 -m 64 "



//--------------------- .note.nv.cuinfo           --------------------------
	.section	.note.nv.cuinfo,"",@"SHT_NOTE"
	.sectionflags	@"SHF_NOTE_NV_CUINFO"
        /*0018*/ 	.short	0x0002
        /*001a*/ 	.short	0x0064
        /*001c*/ 	.short	0x0082
	.zero		2


//--------------------- .nv.info                  --------------------------
	.section	.nv.info,"",@"SHT_CUDA_INFO"
	.align	4


	//----- nvinfo : EIATTR_REGCOUNT
	.align		4
        /*0000*/ 	.byte	0x04, 0x2f
        /*0002*/ 	.short	(.L_4 - .L_3)
	.align		4
.L_3:
        /*0004*/ 	.word	index@(_Z10print2dArrPA9_i)
        /*0008*/ 	.word	0x00000018


	//----- nvinfo : EIATTR_FRAME_SIZE
	.align		4
.L_4:
        /*000c*/ 	.byte	0x04, 0x11
        /*000e*/ 	.short	(.L_6 - .L_5)
	.align		4
.L_5:
        /*0010*/ 	.word	index@(_Z10print2dArrPA9_i)
        /*0014*/ 	.word	0x00000008


	//----- nvinfo : EIATTR_REGCOUNT
	.align		4
.L_6:
        /*0018*/ 	.byte	0x04, 0x2f
        /*001a*/ 	.short	(.L_8 - .L_7)
	.align		4
.L_7:
        /*001c*/ 	.word	index@(_Z12calcShortestPA9_iPiPbi)
        /*0020*/ 	.word	0x0000000c


	//----- nvinfo : EIATTR_FRAME_SIZE
	.align		4
.L_8:
        /*0024*/ 	.byte	0x04, 0x11
        /*0026*/ 	.short	(.L_10 - .L_9)
	.align		4
.L_9:
        /*0028*/ 	.word	index@(_Z12calcShortestPA9_iPiPbi)
        /*002c*/ 	.word	0x00000000


	//----- nvinfo : EIATTR_REGCOUNT
	.align		4
.L_10:
        /*0030*/ 	.byte	0x04, 0x2f
        /*0032*/ 	.short	(.L_12 - .L_11)
	.align		4
.L_11:
        /*0034*/ 	.word	index@(_Z13printSolutionPi)
        /*0038*/ 	.word	0x00000018


	//----- nvinfo : EIATTR_FRAME_SIZE
	.align		4
.L_12:
        /*003c*/ 	.byte	0x04, 0x11
        /*003e*/ 	.short	(.L_14 - .L_13)
	.align		4
.L_13:
        /*0040*/ 	.word	index@(_Z13printSolutionPi)
        /*0044*/ 	.word	0x00000008


	//----- nvinfo : EIATTR_MIN_STACK_SIZE
	.align		4
.L_14:
        /*0048*/ 	.byte	0x04, 0x12
        /*004a*/ 	.short	(.L_16 - .L_15)
	.align		4
.L_15:
        /*004c*/ 	.word	index@(_Z13printSolutionPi)
        /*0050*/ 	.word	0x00000008


	//----- nvinfo : EIATTR_MIN_STACK_SIZE
	.align		4
.L_16:
        /*0054*/ 	.byte	0x04, 0x12
        /*0056*/ 	.short	(.L_18 - .L_17)
	.align		4
.L_17:
        /*0058*/ 	.word	index@(_Z12calcShortestPA9_iPiPbi)
        /*005c*/ 	.word	0x00000000


	//----- nvinfo : EIATTR_MIN_STACK_SIZE
	.align		4
.L_18:
        /*0060*/ 	.byte	0x04, 0x12
        /*0062*/ 	.short	(.L_20 - .L_19)
	.align		4
.L_19:
        /*0064*/ 	.word	index@(_Z10print2dArrPA9_i)
        /*0068*/ 	.word	0x00000008
.L_20:


//--------------------- .nv.compat                --------------------------
	.section	.nv.compat,"",@"SHT_CUDA_COMPAT_INFO"
	.align	4
        /*0000*/ 	.byte	0x02, 0x09, 0x00, 0x00, 0x02, 0x02, 0x01, 0x00, 0x02, 0x05, 0x05, 0x00, 0x03, 0x07, 0x01, 0x01
        /*0010*/ 	.byte	0x02, 0x03, 0x00, 0x00, 0x02, 0x06, 0x01, 0x00, 0x04, 0x0b, 0x08, 0x00, 0x09, 0x00, 0x00, 0x00
        /*0020*/ 	.byte	0x00, 0x00, 0x00, 0x00


//--------------------- .nv.info._Z13printSolutionPi --------------------------
	.section	.nv.info._Z13printSolutionPi,"",@"SHT_CUDA_INFO"
	.sectionflags	@""
	.align	4


	//----- nvinfo : EIATTR_CUDA_API_VERSION
	.align		4
        /*0000*/ 	.byte	0x04, 0x37
        /*0002*/ 	.short	(.L_22 - .L_21)
.L_21:
        /*0004*/ 	.word	0x00000082


	//----- nvinfo : EIATTR_KPARAM_INFO
	.align		4
.L_22:
        /*0008*/ 	.byte	0x04, 0x17
        /*000a*/ 	.short	(.L_24 - .L_23)
.L_23:
        /*000c*/ 	.word	0x00000000
        /*0010*/ 	.short	0x0000
        /*0012*/ 	.short	0x0000
        /*0014*/ 	.byte	0x00, 0xf5, 0x21, 0x00


	//----- nvinfo : EIATTR_SPARSE_MMA_MASK
	.align		4
.L_24:
        /*0018*/ 	.byte	0x03, 0x50
        /*001a*/ 	.short	0x0000


	//----- nvinfo : EIATTR_MAXREG_COUNT
	.align		4
        /*001c*/ 	.byte	0x03, 0x1b
        /*001e*/ 	.short	0x00ff


	//----- nvinfo : EIATTR_EXTERNS
	.align		4
        /*0020*/ 	.byte	0x04, 0x0f
        /*0022*/ 	.short	(.L_26 - .L_25)


	//   ....[0]....
	.align		4
.L_25:
        /*0024*/ 	.word	index@(vprintf)


	//----- nvinfo : EIATTR_MERCURY_ISA_VERSION
	.align		4
.L_26:
        /*0028*/ 	.byte	0x03, 0x5f
        /*002a*/ 	.short	0x0101


	//----- nvinfo : EIATTR_VRC_CTA_INIT_COUNT
	.align		4
        /*002c*/ 	.byte	0x02, 0x4a
	.zero		1
	.zero		1


	//----- nvinfo : EIATTR_SYSCALL_OFFSETS
	.align		4
        /*0030*/ 	.byte	0x04, 0x46
        /*0032*/ 	.short	(.L_28 - .L_27)


	//   ....[0]....
.L_27:
        /*0034*/ 	.word	0x000000e0


	//   ....[1]....
        /*0038*/ 	.word	0x000001e0


	//----- nvinfo : EIATTR_EXIT_INSTR_OFFSETS
	.align		4
.L_28:
        /*003c*/ 	.byte	0x04, 0x1c
        /*003e*/ 	.short	(.L_30 - .L_29)


	//   ....[0]....
.L_29:
        /*0040*/ 	.word	0x000001f0


	//----- nvinfo : EIATTR_CBANK_PARAM_SIZE
	.align		4
.L_30:
        /*0044*/ 	.byte	0x03, 0x19
        /*0046*/ 	.short	0x0008


	//----- nvinfo : EIATTR_PARAM_CBANK
	.align		4
        /*0048*/ 	.byte	0x04, 0x0a
        /*004a*/ 	.short	(.L_32 - .L_31)
	.align		4
.L_31:
        /*004c*/ 	.word	index@(.nv.constant0._Z13printSolutionPi)
        /*0050*/ 	.short	0x0380
        /*0052*/ 	.short	0x0008


	//----- nvinfo : EIATTR_SW_WAR
	.align		4
.L_32:
        /*0054*/ 	.byte	0x04, 0x36
        /*0056*/ 	.short	(.L_34 - .L_33)
.L_33:
        /*0058*/ 	.word	0x00000008
.L_34:


//--------------------- .nv.info._Z12calcShortestPA9_iPiPbi --------------------------
	.section	.nv.info._Z12calcShortestPA9_iPiPbi,"",@"SHT_CUDA_INFO"
	.sectionflags	@""
	.align	4


	//----- nvinfo : EIATTR_CUDA_API_VERSION
	.align		4
        /*0000*/ 	.byte	0x04, 0x37
        /*0002*/ 	.short	(.L_36 - .L_35)
.L_35:
        /*0004*/ 	.word	0x00000082


	//----- nvinfo : EIATTR_KPARAM_INFO
	.align		4
.L_36:
        /*0008*/ 	.byte	0x04, 0x17
        /*000a*/ 	.short	(.L_38 - .L_37)
.L_37:
        /*000c*/ 	.word	0x00000000
        /*0010*/ 	.short	0x0003
        /*0012*/ 	.short	0x0018
        /*0014*/ 	.byte	0x00, 0xf0, 0x11, 0x00


	//----- nvinfo : EIATTR_KPARAM_INFO
	.align		4
.L_38:
        /*0018*/ 	.byte	0x04, 0x17
        /*001a*/ 	.short	(.L_40 - .L_39)
.L_39:
        /*001c*/ 	.word	0x00000000
        /*0020*/ 	.short	0x0002
        /*0022*/ 	.short	0x0010
        /*0024*/ 	.byte	0x00, 0xf5, 0x21, 0x00


	//----- nvinfo : EIATTR_KPARAM_INFO
	.align		4
.L_40:
        /*0028*/ 	.byte	0x04, 0x17
        /*002a*/ 	.short	(.L_42 - .L_41)
.L_41:
        /*002c*/ 	.word	0x00000000
        /*0030*/ 	.short	0x0001
        /*0032*/ 	.short	0x0008
        /*0034*/ 	.byte	0x00, 0xf5, 0x21, 0x00


	//----- nvinfo : EIATTR_KPARAM_INFO
	.align		4
.L_42:
        /*0038*/ 	.byte	0x04, 0x17
        /*003a*/ 	.short	(.L_44 - .L_43)
.L_43:
        /*003c*/ 	.word	0x00000000
        /*0040*/ 	.short	0x0000
        /*0042*/ 	.short	0x0000
        /*0044*/ 	.byte	0x00, 0xf5, 0x21, 0x00


	//----- nvinfo : EIATTR_SPARSE_MMA_MASK
	.align		4
.L_44:
        /*0048*/ 	.byte	0x03, 0x50
        /*004a*/ 	.short	0x0000


	//----- nvinfo : EIATTR_MAXREG_COUNT
	.align		4
        /*004c*/ 	.byte	0x03, 0x1b
        /*004e*/ 	.short	0x00ff


	//----- nvinfo : EIATTR_MERCURY_ISA_VERSION
	.align		4
        /*0050*/ 	.byte	0x03, 0x5f
        /*0052*/ 	.short	0x0101


	//----- nvinfo : EIATTR_VRC_CTA_INIT_COUNT
	.align		4
        /*0054*/ 	.byte	0x02, 0x4a
	.zero		1
	.zero		1


	//----- nvinfo : EIATTR_EXIT_INSTR_OFFSETS
	.align		4
        /*0058*/ 	.byte	0x04, 0x1c
        /*005a*/ 	.short	(.L_46 - .L_45)


	//   ....[0]....
.L_45:
        /*005c*/ 	.word	0x00000060


	//   ....[1]....
        /*0060*/ 	.word	0x000000d0


	//   ....[2]....
        /*0064*/ 	.word	0x00000140


	//   ....[3]....
        /*0068*/ 	.word	0x00000190


	//   ....[4]....
        /*006c*/ 	.word	0x000001e0


	//   ....[5]....
        /*0070*/ 	.word	0x00000200


	//----- nvinfo : EIATTR_CBANK_PARAM_SIZE
	.align		4
.L_46:
        /*0074*/ 	.byte	0x03, 0x19
        /*0076*/ 	.short	0x001c


	//----- nvinfo : EIATTR_PARAM_CBANK
	.align		4
        /*0078*/ 	.byte	0x04, 0x0a
        /*007a*/ 	.short	(.L_48 - .L_47)
	.align		4
.L_47:
        /*007c*/ 	.word	index@(.nv.constant0._Z12calcShortestPA9_iPiPbi)
        /*0080*/ 	.short	0x0380
        /*0082*/ 	.short	0x001c


	//----- nvinfo : EIATTR_SW_WAR
	.align		4
.L_48:
        /*0084*/ 	.byte	0x04, 0x36
        /*0086*/ 	.short	(.L_50 - .L_49)
.L_49:
        /*0088*/ 	.word	0x00000008
.L_50:


//--------------------- .nv.info._Z10print2dArrPA9_i --------------------------
	.section	.nv.info._Z10print2dArrPA9_i,"",@"SHT_CUDA_INFO"
	.sectionflags	@""
	.align	4


	//----- nvinfo : EIATTR_CUDA_API_VERSION
	.align		4
        /*0000*/ 	.byte	0x04, 0x37
        /*0002*/ 	.short	(.L_52 - .L_51)
.L_51:
        /*0004*/ 	.word	0x00000082


	//----- nvinfo : EIATTR_KPARAM_INFO
	.align		4
.L_52:
        /*0008*/ 	.byte	0x04, 0x17
        /*000a*/ 	.short	(.L_54 - .L_53)
.L_53:
        /*000c*/ 	.word	0x00000000
        /*0010*/ 	.short	0x0000
        /*0012*/ 	.short	0x0000
        /*0014*/ 	.byte	0x00, 0xf5, 0x21, 0x00


	//----- nvinfo : EIATTR_SPARSE_MMA_MASK
	.align		4
.L_54:
        /*0018*/ 	.byte	0x03, 0x50
        /*001a*/ 	.short	0x0000


	//----- nvinfo : EIATTR_MAXREG_COUNT
	.align		4
        /*001c*/ 	.byte	0x03, 0x1b
        /*001e*/ 	.short	0x00ff


	//----- nvinfo : EIATTR_EXTERNS
	.align		4
        /*0020*/ 	.byte	0x04, 0x0f
        /*0022*/ 	.short	(.L_56 - .L_55)


	//   ....[0]....
	.align		4
.L_55:
        /*0024*/ 	.word	index@(vprintf)


	//----- nvinfo : EIATTR_MERCURY_ISA_VERSION
	.align		4
.L_56:
        /*0028*/ 	.byte	0x03, 0x5f
        /*002a*/ 	.short	0x0101


	//----- nvinfo : EIATTR_VRC_CTA_INIT_COUNT
	.align		4
        /*002c*/ 	.byte	0x02, 0x4a
	.zero		1
	.zero		1


	//----- nvinfo : EIATTR_SYSCALL_OFFSETS
	.align		4
        /*0030*/ 	.byte	0x04, 0x46
        /*0032*/ 	.short	(.L_58 - .L_57)


	//   ....[0]....
.L_57:
        /*0034*/ 	.word	0x00000170


	//   ....[1]....
        /*0038*/ 	.word	0x00000210


	//   ....[2]....
        /*003c*/ 	.word	0x000002b0


	//   ....[3]....
        /*0040*/ 	.word	0x00000350


	//   ....[4]....
        /*0044*/ 	.word	0x000003f0


	//   ....[5]....
        /*0048*/ 	.word	0x00000490


	//   ....[6]....
        /*004c*/ 	.word	0x00000530


	//   ....[7]....
        /*0050*/ 	.word	0x000005d0


	//   ....[8]....
        /*0054*/ 	.word	0x00000670


	//----- nvinfo : EIATTR_EXIT_INSTR_OFFSETS
	.align		4
.L_58:
        /*0058*/ 	.byte	0x04, 0x1c
        /*005a*/ 	.short	(.L_60 - .L_59)


	//   ....[0]....
.L_59:
        /*005c*/ 	.word	0x00000680


	//----- nvinfo : EIATTR_CBANK_PARAM_SIZE
	.align		4
.L_60:
        /*0060*/ 	.byte	0x03, 0x19
        /*0062*/ 	.short	0x0008


	//----- nvinfo : EIATTR_PARAM_CBANK
	.align		4
        /*0064*/ 	.byte	0x04, 0x0a
        /*0066*/ 	.short	(.L_62 - .L_61)
	.align		4
.L_61:
        /*0068*/ 	.word	index@(.nv.constant0._Z10print2dArrPA9_i)
        /*006c*/ 	.short	0x0380
        /*006e*/ 	.short	0x0008


	//----- nvinfo : EIATTR_SW_WAR
	.align		4
.L_62:
        /*0070*/ 	.byte	0x04, 0x36
        /*0072*/ 	.short	(.L_64 - .L_63)
.L_63:
        /*0074*/ 	.word	0x00000008
.L_64:


//--------------------- .nv.callgraph             --------------------------
	.section	.nv.callgraph,"",@"SHT_CUDA_CALLGRAPH"
	.align	4
	.sectionentsize	8
	.align		4
        /*0000*/ 	.word	0x00000000
	.align		4
        /*0004*/ 	.word	0xffffffff
	.align		4
        /*0008*/ 	.word	index@(_Z13printSolutionPi)
	.align		4
        /*000c*/ 	.word	index@(vprintf)
	.align		4
        /*0010*/ 	.word	index@(_Z10print2dArrPA9_i)
	.align		4
        /*0014*/ 	.word	index@(vprintf)
	.align		4
        /*0018*/ 	.word	0x00000000
	.align		4
        /*001c*/ 	.word	0xfffffffe
	.align		4
        /*0020*/ 	.word	0x00000000
	.align		4
        /*0024*/ 	.word	0xfffffffd
	.align		4
        /*0028*/ 	.word	0x00000000
	.align		4
        /*002c*/ 	.word	0xfffffffc


//--------------------- .nv.constant4             --------------------------
	.section	.nv.constant4,"a",@progbits
	.align	8
	.align		8
.nv.constant4:
        /*0000*/ 	.dword	vprintf
	.align		8
        /*0008*/ 	.dword	$str
	.align		8
        /*0010*/ 	.dword	$str$2
	.align		8
        /*0018*/ 	.dword	$str$3


//--------------------- .text._Z13printSolutionPi --------------------------
	.section	.text._Z13printSolutionPi,"ax",@progbits
	.align	128
        .global         _Z13printSolutionPi
        .type           _Z13printSolutionPi,@function
        .size           _Z13printSolutionPi,(.L_x_14 - _Z13printSolutionPi)
        .other          _Z13printSolutionPi,@"STO_CUDA_ENTRY STV_DEFAULT"
_Z13printSolutionPi:
.text._Z13printSolutionPi:
[----:B------:R-:W0:Y:S01]  /*0000*/  LDC R1, c[0x0][0x37c] ;  /* 0x0000df00ff017b82 */ /* 0x000e220000000800 */
[----:B------:R-:W-:Y:S01]  /*0010*/  MOV R17, 0x0 ;  /* 0x0000000000117802 */ /* 0x000fe20000000f00 */
[----:B------:R-:W1:Y:S01]  /*0020*/  LDCU UR4, c[0x0][0x2f8] ;  /* 0x00005f00ff0477ac */ /* 0x000e620008000800 */
[----:B0-----:R-:W-:Y:S01]  /*0030*/  VIADD R1, R1, 0xfffffff8 ;  /* 0xfffffff801017836 */ /* 0x001fe20000000000 */
[----:B------:R-:W-:-:S04]  /*0040*/  CS2R R6, SRZ ;  /* 0x0000000000067805 */ /* 0x000fc8000001ff00 */
[----:B------:R0:W2:Y:S01]  /*0050*/  LDC.64 R8, c[0x4][R17] ;  /* 0x0100000011087b82 */ /* 0x0000a20000000a00 */
[----:B------:R-:W3:Y:S01]  /*0060*/  LDCU.64 UR6, c[0x4][0x10] ;  /* 0x01000200ff0677ac */ /* 0x000ee20008000a00 */
[----:B------:R-:W4:Y:S01]  /*0070*/  LDCU UR5, c[0x0][0x2fc] ;  /* 0x00005f80ff0577ac */ /* 0x000f220008000800 */
[----:B------:R-:W0:Y:S01]  /*0080*/  LDCU.64 UR36, c[0x0][0x358] ;  /* 0x00006b00ff2477ac */ /* 0x000e220008000a00 */
[----:B-1----:R-:W-:Y:S01]  /*0090*/  IADD3 R2, P0, PT, R1, UR4, RZ ;  /* 0x0000000401027c10 */ /* 0x002fe2000ff1e0ff */
[----:B---3--:R-:W-:Y:S01]  /*00a0*/  IMAD.U32 R4, RZ, RZ, UR6 ;  /* 0x00000006ff047e24 */ /* 0x008fe2000f8e00ff */
[----:B------:R-:W-:-:S03]  /*00b0*/  MOV R5, UR7 ;  /* 0x0000000700057c02 */ /* 0x000fc60008000f00 */
[----:B0---4-:R-:W-:-:S08]  /*00c0*/  IMAD.X R16, RZ, RZ, UR5, P0 ;  /* 0x00000005ff107e24 */ /* 0x011fd000080e06ff */
[----:B------:R-:W-:-:S07]  /*00d0*/  LEPC R20, `(.L_x_0) ;  /* 0x000000001014794e */ /* 0x000fce0000000000 */
[----:B--2---:R-:W-:Y:S05]  /*00e0*/  CALL.ABS.NOINC R8 ;  /* 0x0000000008007343 */ /* 0x004fea0003c00000 */
.L_x_0:
[----:B------:R-:W0:Y:S01]  /*00f0*/  S2R R0, SR_TID.X ;  /* 0x0000000000007919 */ /* 0x000e220000002100 */
[----:B------:R-:W0:Y:S08]  /*0100*/  S2UR UR4, SR_CTAID.X ;  /* 0x00000000000479c3 */ /* 0x000e300000002500 */
[----:B------:R-:W0:Y:S08]  /*0110*/  LDC R3, c[0x0][0x360] ;  /* 0x0000d800ff037b82 */ /* 0x000e300000000800 */
[----:B------:R-:W1:Y:S01]  /*0120*/  LDC.64 R8, c[0x0][0x380] ;  /* 0x0000e000ff087b82 */ /* 0x000e620000000a00 */
[----:B0-----:R-:W-:-:S07]  /*0130*/  IMAD R3, R3, UR4, R0 ;  /* 0x0000000403037c24 */ /* 0x001fce000f8e0200 */
[----:B------:R0:W2:Y:S01]  /*0140*/  LDC.64 R10, c[0x4][R17] ;  /* 0x01000000110a7b82 */ /* 0x0000a20000000a00 */
[----:B------:R-:W3:Y:S01]  /*0150*/  LDCU.64 UR4, c[0x4][0x18] ;  /* 0x01000300ff0477ac */ /* 0x000ee20008000a00 */
[----:B-1----:R-:W-:-:S06]  /*0160*/  IMAD.WIDE R8, R3, 0x4, R8 ;  /* 0x0000000403087825 */ /* 0x002fcc00078e0208 */
[----:B------:R-:W4:Y:S01]  /*0170*/  LDG.E R8, desc[UR36][R8.64] ;  /* 0x0000002408087981 */ /* 0x000f22000c1e1900 */
[----:B------:R-:W-:Y:S01]  /*0180*/  MOV R6, R2 ;  /* 0x0000000200067202 */ /* 0x000fe20000000f00 */
[----:B------:R-:W-:Y:S01]  /*0190*/  IMAD.MOV.U32 R7, RZ, RZ, R16 ;  /* 0x000000ffff077224 */ /* 0x000fe200078e0010 */
[----:B---3--:R-:W-:Y:S01]  /*01a0*/  MOV R4, UR4 ;  /* 0x0000000400047c02 */ /* 0x008fe20008000f00 */
[----:B------:R-:W-:Y:S01]  /*01b0*/  IMAD.U32 R5, RZ, RZ, UR5 ;  /* 0x00000005ff057e24 */ /* 0x000fe2000f8e00ff */
[----:B--2-4-:R0:W-:Y:S06]  /*01c0*/  STL [R1], R8 ;  /* 0x0000000801007387 */ /* 0x0141ec0000100800 */
[----:B------:R-:W-:-:S07]  /*01d0*/  LEPC R20, `(.L_x_1) ;  /* 0x000000001014794e */ /* 0x000fce0000000000 */
[----:B0-----:R-:W-:Y:S05]  /*01e0*/  CALL.ABS.NOINC R10 ;  /* 0x000000000a007343 */ /* 0x001fea0003c00000 */
.L_x_1:
[----:B------:R-:W-:Y:S05]  /*01f0*/  EXIT ;  /* 0x000000000000794d */ /* 0x000fea0003800000 */
.L_x_2:
[----:B------:R-:W-:-:S00]  /*0200*/  BRA `(.L_x_2) ;  /* 0xfffffffc00fc7947 */ /* 0x000fc0000383ffff */
[----:B------:R-:W-:-:S00]  /*0210*/  NOP ;  /* 0x0000000000007918 */ /* 0x000fc00000000000 */
        /* <DEDUP_REMOVED lines=14> */
.L_x_14:


//--------------------- .text._Z12calcShortestPA9_iPiPbi --------------------------
	.section	.text._Z12calcShortestPA9_iPiPbi,"ax",@progbits
	.align	128
        .global         _Z12calcShortestPA9_iPiPbi
        .type           _Z12calcShortestPA9_iPiPbi,@function
        .size           _Z12calcShortestPA9_iPiPbi,(.L_x_15 - _Z12calcShortestPA9_iPiPbi)
        .other          _Z12calcShortestPA9_iPiPbi,@"STO_CUDA_ENTRY STV_DEFAULT"
_Z12calcShortestPA9_iPiPbi:
.text._Z12calcShortestPA9_iPiPbi:
[----:B------:R-:W-:Y:S01]  /*0000*/  LDC R1, c[0x0][0x37c] ;  /* 0x0000df00ff017b82 */ /* 0x000fe20000000800 */
[----:B------:R-:W0:Y:S07]  /*0010*/  S2R R0, SR_TID.X ;  /* 0x0000000000007919 */ /* 0x000e2e0000002100 */
[----:B------:R-:W0:Y:S08]  /*0020*/  S2UR UR4, SR_CTAID.X ;  /* 0x00000000000479c3 */ /* 0x000e300000002500 */
[----:B------:R-:W0:Y:S02]  /*0030*/  LDC R7, c[0x0][0x360] ;  /* 0x0000d800ff077b82 */ /* 0x000e240000000800 */
[----:B0-----:R-:W-:-:S05]  /*0040*/  IMAD R7, R7, UR4, R0 ;  /* 0x0000000407077c24 */ /* 0x001fca000f8e0200 */
[----:B------:R-:W-:-:S13]  /*0050*/  ISETP.GT.AND P0, PT, R7, 0x8, PT ;  /* 0x000000080700780c */ /* 0x000fda0003f04270 */
[----:B------:R-:W-:Y:S05]  /*0060*/  @P0 EXIT ;  /* 0x000000000000094d */ /* 0x000fea0003800000 */
[----:B------:R-:W0:Y:S01]  /*0070*/  LDCU.64 UR6, c[0x0][0x390] ;  /* 0x00007200ff0677ac */ /* 0x000e220008000a00 */
[----:B------:R-:W1:Y:S01]  /*0080*/  LDCU.64 UR4, c[0x0][0x358] ;  /* 0x00006b00ff0477ac */ /* 0x000e620008000a00 */
[----:B0-----:R-:W-:-:S04]  /*0090*/  IADD3 R2, P0, PT, R7, UR6, RZ ;  /* 0x0000000607027c10 */ /* 0x001fc8000ff1e0ff */
[----:B------:R-:W-:-:S05]  /*00a0*/  LEA.HI.X.SX32 R3, R7, UR7, 0x1, P0 ;  /* 0x0000000707037c11 */ /* 0x000fca00080f0eff */
[----:B-1----:R-:W2:Y:S02]  /*00b0*/  LDG.E.U8 R2, desc[UR4][R2.64] ;  /* 0x0000000402027981 */ /* 0x002ea4000c1e1100 */
[----:B--2---:R-:W-:-:S13]  /*00c0*/  ISETP.NE.AND P0, PT, R2, RZ, PT ;  /* 0x000000ff0200720c */ /* 0x004fda0003f05270 */
[----:B------:R-:W-:Y:S05]  /*00d0*/  @P0 EXIT ;  /* 0x000000000000094d */ /* 0x000fea0003800000 */
[----:B------:R-:W0:Y:S08]  /*00e0*/  LDC R9, c[0x0][0x398] ;  /* 0x0000e600ff097b82 */ /* 0x000e300000000800 */
[----:B------:R-:W0:Y:S02]  /*00f0*/  LDC.64 R2, c[0x0][0x380] ;  /* 0x0000e000ff027b82 */ /* 0x000e240000000a00 */
[----:B0-----:R-:W-:-:S04]  /*0100*/  IMAD.WIDE R2, R9, 0x24, R2 ;  /* 0x0000002409027825 */ /* 0x001fc800078e0202 */
[----:B------:R-:W-:-:S05]  /*0110*/  IMAD.WIDE R2, R7, 0x4, R2 ;  /* 0x0000000407027825 */ /* 0x000fca00078e0202 */
[----:B------:R-:W2:Y:S02]  /*0120*/  LDG.E R0, desc[UR4][R2.64] ;  /* 0x0000000402007981 */ /* 0x000ea4000c1e1900 */
[----:B--2---:R-:W-:-:S13]  /*0130*/  ISETP.NE.AND P0, PT, R0, RZ, PT ;  /* 0x000000ff0000720c */ /* 0x004fda0003f05270 */
[----:B------:R-:W-:Y:S05]  /*0140*/  @!P0 EXIT ;  /* 0x000000000000894d */ /* 0x000fea0003800000 */
[----:B------:R-:W0:Y:S02]  /*0150*/  LDC.64 R4, c[0x0][0x388] ;  /* 0x0000e200ff047b82 */ /* 0x000e240000000a00 */
[----:B0-----:R-:W-:-:S05]  /*0160*/  IMAD.WIDE R2, R9, 0x4, R4 ;  /* 0x0000000409027825 */ /* 0x001fca00078e0204 */
[----:B------:R-:W2:Y:S02]  /*0170*/  LDG.E R9, desc[UR4][R2.64] ;  /* 0x0000000402097981 */ /* 0x000ea4000c1e1900 */
[----:B--2---:R-:W-:-:S13]  /*0180*/  ISETP.NE.AND P0, PT, R9, 0x7fffffff, PT ;  /* 0x7fffffff0900780c */ /* 0x004fda0003f05270 */
[----:B------:R-:W-:Y:S05]  /*0190*/  @!P0 EXIT ;  /* 0x000000000000894d */ /* 0x000fea0003800000 */
[----:B------:R-:W-:-:S05]  /*01a0*/  IMAD.WIDE R2, R7, 0x4, R4 ;  /* 0x0000000407027825 */ /* 0x000fca00078e0204 */
[----:B------:R-:W2:Y:S01]  /*01b0*/  LDG.E R4, desc[UR4][R2.64] ;  /* 0x0000000402047981 */ /* 0x000ea2000c1e1900 */
[----:B------:R-:W-:-:S05]  /*01c0*/  IMAD.IADD R9, R0, 0x1, R9 ;  /* 0x0000000100097824 */ /* 0x000fca00078e0209 */
[----:B--2---:R-:W-:-:S13]  /*01d0*/  ISETP.GE.AND P0, PT, R9, R4, PT ;  /* 0x000000040900720c */ /* 0x004fda0003f06270 */
[----:B------:R-:W-:Y:S05]  /*01e0*/  @P0 EXIT ;  /* 0x000000000000094d */ /* 0x000fea0003800000 */
[----:B------:R-:W-:Y:S01]  /*01f0*/  STG.E desc[UR4][R2.64], R9 ;  /* 0x0000000902007986 */ /* 0x000fe2000c101904 */
[----:B------:R-:W-:Y:S05]  /*0200*/  EXIT ;  /* 0x000000000000794d */ /* 0x000fea0003800000 */
.L_x_3:
        /* <DEDUP_REMOVED lines=15> */
.L_x_15:


//--------------------- .text._Z10print2dArrPA9_i --------------------------
	.section	.text._Z10print2dArrPA9_i,"ax",@progbits
	.align	128
        .global         _Z10print2dArrPA9_i
        .type           _Z10print2dArrPA9_i,@function
        .size           _Z10print2dArrPA9_i,(.L_x_16 - _Z10print2dArrPA9_i)
        .other          _Z10print2dArrPA9_i,@"STO_CUDA_ENTRY STV_DEFAULT"
_Z10print2dArrPA9_i:
.text._Z10print2dArrPA9_i:
[----:B------:R-:W0:Y:S01]  /*0000*/  LDC R1, c[0x0][0x37c] ;  /* 0x0000df00ff017b82 */ /* 0x000e220000000800 */
[----:B------:R-:W1:Y:S01]  /*0010*/  S2R R0, SR_TID.X ;  /* 0x0000000000007919 */ /* 0x000e620000002100 */
[----:B------:R-:W2:Y:S06]  /*0020*/  LDCU UR5, c[0x0][0x2fc] ;  /* 0x00005f80ff0577ac */ /* 0x000eac0008000800 */
[----:B------:R-:W1:Y:S01]  /*0030*/  S2UR UR4, SR_CTAID.X ;  /* 0x00000000000479c3 */ /* 0x000e620000002500 */
[----:B0-----:R-:W-:Y:S01]  /*0040*/  VIADD R1, R1, 0xfffffff8 ;  /* 0xfffffff801017836 */ /* 0x001fe20000000000 */
[----:B------:R-:W0:Y:S06]  /*0050*/  LDCU.64 UR36, c[0x0][0x358] ;  /* 0x00006b00ff2477ac */ /* 0x000e2c0008000a00 */
[----:B------:R-:W3:Y:S01]  /*0060*/  LDC.64 R16, c[0x0][0x380] ;  /* 0x0000e000ff107b82 */ /* 0x000ee20000000a00 */
[----:B------:R-:W-:Y:S01]  /*0070*/  MOV R2, 0x0 ;  /* 0x0000000000027802 */ /* 0x000fe20000000f00 */
[----:B------:R-:W4:Y:S06]  /*0080*/  LDCU.64 UR6, c[0x4][0x8] ;  /* 0x01000100ff0677ac */ /* 0x000f2c0008000a00 */
[----:B------:R-:W1:Y:S02]  /*0090*/  LDC R3, c[0x0][0x360] ;  /* 0x0000d800ff037b82 */ /* 0x000e640000000800 */
[----:B-1----:R-:W-:-:S04]  /*00a0*/  IMAD R3, R3, UR4, R0 ;  /* 0x0000000403037c24 */ /* 0x002fc8000f8e0200 */
[----:B---3--:R-:W-:-:S05]  /*00b0*/  IMAD.WIDE R16, R3, 0x24, R16 ;  /* 0x0000002403107825 */ /* 0x008fca00078e0210 */
[----:B0-----:R-:W3:Y:S01]  /*00c0*/  LDG.E R0, desc[UR36][R16.64] ;  /* 0x0000002410007981 */ /* 0x001ee2000c1e1900 */
[----:B------:R-:W0:Y:S01]  /*00d0*/  LDCU UR4, c[0x0][0x2f8] ;  /* 0x00005f00ff0477ac */ /* 0x000e220008000800 */
[----:B------:R1:W1:Y:S01]  /*00e0*/  LDC.64 R8, c[0x4][R2] ;  /* 0x0100000002087b82 */ /* 0x0002620000000a00 */
[----:B----4-:R-:W-:Y:S01]  /*00f0*/  MOV R4, UR6 ;  /* 0x0000000600047c02 */ /* 0x010fe20008000f00 */
[----:B------:R-:W-:Y:S01]  /*0100*/  IMAD.U32 R5, RZ, RZ, UR7 ;  /* 0x00000007ff057e24 */ /* 0x000fe2000f8e00ff */
[----:B0-----:R-:W-:-:S05]  /*0110*/  IADD3 R18, P0, PT, R1, UR4, RZ ;  /* 0x0000000401127c10 */ /* 0x001fca000ff1e0ff */
[----:B--2---:R-:W-:Y:S02]  /*0120*/  IMAD.X R19, RZ, RZ, UR5, P0 ;  /* 0x00000005ff137e24 */ /* 0x004fe400080e06ff */
[----:B------:R-:W-:-:S03]  /*0130*/  IMAD.MOV.U32 R6, RZ, RZ, R18 ;  /* 0x000000ffff067224 */ /* 0x000fc600078e0012 */
[----:B------:R-:W-:Y:S01]  /*0140*/  MOV R7, R19 ;  /* 0x0000001300077202 */ /* 0x000fe20000000f00 */
[----:B-1-3--:R0:W-:Y:S06]  /*0150*/  STL [R1], R0 ;  /* 0x0000000001007387 */ /* 0x00a1ec0000100800 */
[----:B------:R-:W-:-:S07]  /*0160*/  LEPC R20, `(.L_x_4) ;  /* 0x000000001014794e */ /* 0x000fce0000000000 */
[----:B0-----:R-:W-:Y:S05]  /*0170*/  CALL.ABS.NOINC R8 ;  /* 0x0000000008007343 */ /* 0x001fea0003c00000 */
.L_x_4:
[----:B------:R-:W2:Y:S01]  /*0180*/  LDG.E R0, desc[UR36][R16.64+0x4] ;  /* 0x0000042410007981 */ /* 0x000ea2000c1e1900 */
[----:B------:R0:W1:Y:S01]  /*0190*/  LDC.64 R8, c[0x4][R2] ;  /* 0x0100000002087b82 */ /* 0x0000620000000a00 */
[----:B------:R-:W3:Y:S01]  /*01a0*/  LDCU.64 UR4, c[0x4][0x8] ;  /* 0x01000100ff0477ac */ /* 0x000ee20008000a00 */
[----:B------:R-:W-:Y:S01]  /*01b0*/  MOV R6, R18 ;  /* 0x0000001200067202 */ /* 0x000fe20000000f00 */
[----:B------:R-:W-:Y:S02]  /*01c0*/  IMAD.MOV.U32 R7, RZ, RZ, R19 ;  /* 0x000000ffff077224 */ /* 0x000fe400078e0013 */
[----:B---3--:R-:W-:Y:S02]  /*01d0*/  IMAD.U32 R4, RZ, RZ, UR4 ;  /* 0x00000004ff047e24 */ /* 0x008fe4000f8e00ff */
[----:B------:R-:W-:Y:S01]  /*01e0*/  IMAD.U32 R5, RZ, RZ, UR5 ;  /* 0x00000005ff057e24 */ /* 0x000fe2000f8e00ff */
[----:B-12---:R0:W-:Y:S06]  /*01f0*/  STL [R1], R0 ;  /* 0x0000000001007387 */ /* 0x0061ec0000100800 */
[----:B------:R-:W-:-:S07]  /*0200*/  LEPC R20, `(.L_x_5) ;  /* 0x000000001014794e */ /* 0x000fce0000000000 */
[----:B0-----:R-:W-:Y:S05]  /*0210*/  CALL.ABS.NOINC R8 ;  /* 0x0000000008007343 */ /* 0x001fea0003c00000 */
.L_x_5:
[----:B------:R-:W2:Y:S01]  /*0220*/  LDG.E R0, desc[UR36][R16.64+0x8] ;  /* 0x0000082410007981 */ /* 0x000ea2000c1e1900 */
[----:B------:R0:W1:Y:S01]  /*0230*/  LDC.64 R8, c[0x4][R2] ;  /* 0x0100000002087b82 */ /* 0x0000620000000a00 */
[----:B------:R-:W3:Y:S01]  /*0240*/  LDCU.64 UR4, c[0x4][0x8] ;  /* 0x01000100ff0477ac */ /* 0x000ee20008000a00 */
[----:B------:R-:W-:Y:S02]  /*0250*/  IMAD.MOV.U32 R6, RZ, RZ, R18 ;  /* 0x000000ffff067224 */ /* 0x000fe400078e0012 */
[----:B------:R-:W-:Y:S02]  /*0260*/  IMAD.MOV.U32 R7, RZ, RZ, R19 ;  /* 0x000000ffff077224 */ /* 0x000fe400078e0013 */
[----:B---3--:R-:W-:Y:S01]  /*0270*/  IMAD.U32 R4, RZ, RZ, UR4 ;  /* 0x00000004ff047e24 */ /* 0x008fe2000f8e00ff */
[----:B------:R-:W-:Y:S01]  /*0280*/  MOV R5, UR5 ;  /* 0x0000000500057c02 */ /* 0x000fe20008000f00 */
[----:B-12---:R0:W-:Y:S06]  /*0290*/  STL [R1], R0 ;  /* 0x0000000001007387 */ /* 0x0061ec0000100800 */
[----:B------:R-:W-:-:S07]  /*02a0*/  LEPC R20, `(.L_x_6) ;  /* 0x000000001014794e */ /* 0x000fce0000000000 */
[----:B0-----:R-:W-:Y:S05]  /*02b0*/  CALL.ABS.NOINC R8 ;  /* 0x0000000008007343 */ /* 0x001fea0003c00000 */
.L_x_6:
[----:B------:R-:W2:Y:S01]  /*02c0*/  LDG.E R0, desc[UR36][R16.64+0xc] ;  /* 0x00000c2410007981 */ /* 0x000ea2000c1e1900 */
[----:B------:R0:W1:Y:S01]  /*02d0*/  LDC.64 R8, c[0x4][R2] ;  /* 0x0100000002087b82 */ /* 0x0000620000000a00 */
[----:B------:R-:W3:Y:S01]  /*02e0*/  LDCU.64 UR4, c[0x4][0x8] ;  /* 0x01000100ff0477ac */ /* 0x000ee20008000a00 */
[----:B------:R-:W-:Y:S01]  /*02f0*/  IMAD.MOV.U32 R6, RZ, RZ, R18 ;  /* 0x000000ffff067224 */ /* 0x000fe200078e0012 */
[----:B------:R-:W-:Y:S02]  /*0300*/  MOV R7, R19 ;  /* 0x0000001300077202 */ /* 0x000fe40000000f00 */
[----:B---3--:R-:W-:Y:S01]  /*0310*/  MOV R4, UR4 ;  /* 0x0000000400047c02 */ /* 0x008fe20008000f00 */
[----:B------:R-:W-:Y:S01]  /*0320*/  IMAD.U32 R5, RZ, RZ, UR5 ;  /* 0x00000005ff057e24 */ /* 0x000fe2000f8e00ff */
[----:B-12---:R0:W-:Y:S06]  /*0330*/  STL [R1], R0 ;  /* 0x0000000001007387 */ /* 0x0061ec0000100800 */
[----:B------:R-:W-:-:S07]  /*0340*/  LEPC R20, `(.L_x_7) ;  /* 0x000000001014794e */ /* 0x000fce0000000000 */
[----:B0-----:R-:W-:Y:S05]  /*0350*/  CALL.ABS.NOINC R8 ;  /* 0x0000000008007343 */ /* 0x001fea0003c00000 */
.L_x_7:
[----:B------:R-:W2:Y:S01]  /*0360*/  LDG.E R0, desc[UR36][R16.64+0x10] ;  /* 0x0000102410007981 */ /* 0x000ea2000c1e1900 */
[----:B------:R0:W1:Y:S01]  /*0370*/  LDC.64 R8, c[0x4][R2] ;  /* 0x0100000002087b82 */ /* 0x0000620000000a00 */
[----:B------:R-:W3:Y:S01]  /*0380*/  LDCU.64 UR4, c[0x4][0x8] ;  /* 0x01000100ff0477ac */ /* 0x000ee20008000a00 */
[----:B------:R-:W-:Y:S01]  /*0390*/  IMAD.MOV.U32 R6, RZ, RZ, R18 ;  /* 0x000000ffff067224 */ /* 0x000fe200078e0012 */
[----:B------:R-:W-:Y:S01]  /*03a0*/  MOV R7, R19 ;  /* 0x0000001300077202 */ /* 0x000fe20000000f00 */
[----:B---3--:R-:W-:Y:S01]  /*03b0*/  IMAD.U32 R4, RZ, RZ, UR4 ;  /* 0x00000004ff047e24 */ /* 0x008fe2000f8e00ff */
[----:B------:R-:W-:Y:S01]  /*03c0*/  MOV R5, UR5 ;  /* 0x0000000500057c02 */ /* 0x000fe20008000f00 */
[----:B-12---:R0:W-:Y:S06]  /*03d0*/  STL [R1], R0 ;  /* 0x0000000001007387 */ /* 0x0061ec0000100800 */
[----:B------:R-:W-:-:S07]  /*03e0*/  LEPC R20, `(.L_x_8) ;  /* 0x000000001014794e */ /* 0x000fce0000000000 */
[----:B0-----:R-:W-:Y:S05]  /*03f0*/  CALL.ABS.NOINC R8 ;  /* 0x0000000008007343 */ /* 0x001fea0003c00000 */
.L_x_8:
        /* <DEDUP_REMOVED lines=10> */
.L_x_9:
        /* <DEDUP_REMOVED lines=10> */
.L_x_10:
        /* <DEDUP_REMOVED lines=10> */
.L_x_11:
[----:B------:R-:W2:Y:S01]  /*05e0*/  LDG.E R16, desc[UR36][R16.64+0x20] ;  /* 0x0000202410107981 */ /* 0x000ea2000c1e1900 */
[----:B------:R-:W0:Y:S01]  /*05f0*/  LDC.64 R2, c[0x4][R2] ;  /* 0x0100000002027b82 */ /* 0x000e220000000a00 */
[----:B------:R-:W1:Y:S01]  /*0600*/  LDCU.64 UR4, c[0x4][0x8] ;  /* 0x01000100ff0477ac */ /* 0x000e620008000a00 */
[----:B------:R-:W-:Y:S01]  /*0610*/  IMAD.MOV.U32 R6, RZ, RZ, R18 ;  /* 0x000000ffff067224 */ /* 0x000fe200078e0012 */
[----:B------:R-:W-:Y:S01]  /*0620*/  MOV R7, R19 ;  /* 0x0000001300077202 */ /* 0x000fe20000000f00 */
[----:B-1----:R-:W-:Y:S01]  /*0630*/  IMAD.U32 R4, RZ, RZ, UR4 ;  /* 0x00000004ff047e24 */ /* 0x002fe2000f8e00ff */
[----:B------:R-:W-:Y:S01]  /*0640*/  MOV R5, UR5 ;  /* 0x0000000500057c02 */ /* 0x000fe20008000f00 */
[----:B0-2---:R1:W-:Y:S06]  /*0650*/  STL [R1], R16 ;  /* 0x0000001001007387 */ /* 0x0053ec0000100800 */
[----:B------:R-:W-:-:S07]  /*0660*/  LEPC R20, `(.L_x_12) ;  /* 0x000000001014794e */ /* 0x000fce0000000000 */
[----:B-1----:R-:W-:Y:S05]  /*0670*/  CALL.ABS.NOINC R2 ;  /* 0x0000000002007343 */ /* 0x002fea0003c00000 */
.L_x_12:
[----:B------:R-:W-:Y:S05]  /*0680*/  EXIT ;  /* 0x000000000000794d */ /* 0x000fea0003800000 */
.L_x_13:
        /* <DEDUP_REMOVED lines=15> */
.L_x_16:


//--------------------- .nv.global.init           --------------------------
	.section	.nv.global.init,"aw",@progbits
.nv.global.init:
	.type		$str,@object
	.size		$str,($str$3 - $str)
$str:
        /*0000*/ 	.byte	0x25, 0x64, 0x00
	.type		$str$3,@object
	.size		$str$3,($str$2 - $str$3)
$str$3:
        /*0003*/ 	.byte	0x20, 0x09, 0x09, 0x25, 0x64, 0x0a, 0x00
	.type		$str$2,@object
	.size		$str$2,(.L_1 - $str$2)
$str$2:
        /*000a*/ 	.byte	0x56, 0x65, 0x72, 0x74, 0x65, 0x78, 0x20, 0x09, 0x20, 0x44, 0x69, 0x73, 0x74, 0x61, 0x6e, 0x63
        /*001a*/ 	.byte	0x65, 0x20, 0x66, 0x72, 0x6f, 0x6d, 0x20, 0x53, 0x6f, 0x75, 0x72, 0x63, 0x65, 0x0a, 0x00
.L_1:


//--------------------- .nv.shared.reserved.0     --------------------------
	.section	.nv.shared.reserved.0,"aw",@nobits
	.weak		__nv_reservedSMEM_offset_0_alias
	.size		__nv_reservedSMEM_offset_0_alias, 0, 64
	.other		__nv_reservedSMEM_offset_0_alias,@"STO_CUDA_RESERVED_SHARED STV_DEFAULT"
__nv_reservedSMEM_offset_0_alias:
	.zero		0
	.zero		64


//--------------------- .nv.constant0._Z13printSolutionPi --------------------------
	.section	.nv.constant0._Z13printSolutionPi,"a",@progbits
	.sectionflags	@""
	.align	4
.nv.constant0._Z13printSolutionPi:
	.zero		904


//--------------------- .nv.constant0._Z12calcShortestPA9_iPiPbi --------------------------
	.section	.nv.constant0._Z12calcShortestPA9_iPiPbi,"a",@progbits
	.sectionflags	@""
	.align	4
.nv.constant0._Z12calcShortestPA9_iPiPbi:
	.zero		924


//--------------------- .nv.constant0._Z10print2dArrPA9_i --------------------------
	.section	.nv.constant0._Z10print2dArrPA9_i,"a",@progbits
	.sectionflags	@""
	.align	4
.nv.constant0._Z10print2dArrPA9_i:
	.zero		904


//--------------------- SYMBOLS --------------------------

	.type		.nv.reservedSmem.offset0,@object
	.size		.nv.reservedSmem.offset0,0x4
	.type		vprintf,@function
